	.headerflags	@"EF_CUDA_TEXMODE_UNIFIED EF_CUDA_64BIT_ADDRESS EF_CUDA_ACCELERATORS EF_CUDA_SM90 EF_CUDA_VIRTUAL_SM(EF_CUDA_SM90)"
	.elftype	@"ET_EXEC"


//--------------------- .nv.info                  --------------------------
	.section	.nv.info,"",@"SHT_CUDA_INFO"
	.align	4


	//----- nvinfo : EIATTR_REGCOUNT
	.align		4
        /*0000*/ 	.byte	0x04, 0x2f
        /*0002*/ 	.short	(.L_3 - .L_2)
	.align		4
.L_2:
        /*0004*/ 	.word	index@(triton_poi_fused_add_div_pow_sum_1)
        /*0008*/ 	.word	0x00000010


	//----- nvinfo : EIATTR_MIN_STACK_SIZE
	.align		4
.L_3:
        /*000c*/ 	.byte	0x04, 0x12
        /*000e*/ 	.short	(.L_5 - .L_4)
	.align		4
.L_4:
        /*0010*/ 	.word	index@(triton_poi_fused_add_div_pow_sum_1)
        /*0014*/ 	.word	0x00000000


	//----- nvinfo : EIATTR_FRAME_SIZE
	.align		4
.L_5:
        /*0018*/ 	.byte	0x04, 0x11
        /*001a*/ 	.short	(.L_7 - .L_6)
	.align		4
.L_6:
        /*001c*/ 	.word	index@(triton_poi_fused_add_div_pow_sum_1)
        /*0020*/ 	.word	0x00000000


	//----- nvinfo : EIATTR_MIN_STACK_SIZE
	.align		4
.L_7:
        /*0024*/ 	.byte	0x04, 0x12
        /*0026*/ 	.short	(.L_9 - .L_8)
	.align		4
.L_8:
        /*0028*/ 	.word	index@(triton_poi_fused_add_div_pow_sum_1)
        /*002c*/ 	.word	0x00000000
.L_9:


//--------------------- .nv.info.triton_poi_fused_add_div_pow_sum_1 --------------------------
	.section	.nv.info.triton_poi_fused_add_div_pow_sum_1,"",@"SHT_CUDA_INFO"
	.sectionflags	@""
	.align	4


	//----- nvinfo : EIATTR_CUDA_API_VERSION
	.align		4
        /*0000*/ 	.byte	0x04, 0x37
        /*0002*/ 	.short	(.L_11 - .L_10)
.L_10:
        /*0004*/ 	.word	0x0000007c


	//----- nvinfo : EIATTR_KPARAM_INFO
	.align		4
.L_11:
        /*0008*/ 	.byte	0x04, 0x17
        /*000a*/ 	.short	(.L_13 - .L_12)
.L_12:
        /*000c*/ 	.word	0x00000000
        /*0010*/ 	.short	0x0002
        /*0012*/ 	.short	0x0010
        /*0014*/ 	.byte	0x00, 0xf0, 0x11, 0x00


	//----- nvinfo : EIATTR_KPARAM_INFO
	.align		4
.L_13:
        /*0018*/ 	.byte	0x04, 0x17
        /*001a*/ 	.short	(.L_15 - .L_14)
.L_14:
        /*001c*/ 	.word	0x00000000
        /*0020*/ 	.short	0x0001
        /*0022*/ 	.short	0x0008
        /*0024*/ 	.byte	0x00, 0xf4, 0x21, 0x00


	//----- nvinfo : EIATTR_KPARAM_INFO
	.align		4
.L_15:
        /*0028*/ 	.byte	0x04, 0x17
        /*002a*/ 	.short	(.L_17 - .L_16)
.L_16:
        /*002c*/ 	.word	0x00000000
        /*0030*/ 	.short	0x0000
        /*0032*/ 	.short	0x0000
        /*0034*/ 	.byte	0x00, 0xf4, 0x21, 0x00


	//----- nvinfo : EIATTR_SPARSE_MMA_MASK
	.align		4
.L_17:
        /*0038*/ 	.byte	0x03, 0x50
        /*003a*/ 	.short	0x0000


	//----- nvinfo : EIATTR_MAXREG_COUNT
	.align		4
        /*003c*/ 	.byte	0x03, 0x1b
        /*003e*/ 	.short	0x00ff


	//----- nvinfo : EIATTR_EXIT_INSTR_OFFSETS
	.align		4
        /*0040*/ 	.byte	0x04, 0x1c
        /*0042*/ 	.short	(.L_19 - .L_18)


	//   ....[0]....
.L_18:
        /*0044*/ 	.word	0x00000260


	//   ....[1]....
        /*0048*/ 	.word	0x00000280


	//----- nvinfo : EIATTR_REQNTID
	.align		4
.L_19:
        /*004c*/ 	.byte	0x04, 0x10
        /*004e*/ 	.short	(.L_21 - .L_20)
.L_20:
        /*0050*/ 	.word	0x00000020
        /*0054*/ 	.word	0x00000001
        /*0058*/ 	.word	0x00000001


	//----- nvinfo : EIATTR_CBANK_PARAM_SIZE
	.align		4
.L_21:
        /*005c*/ 	.byte	0x03, 0x19
        /*005e*/ 	.short	0x0014


	//----- nvinfo : EIATTR_PARAM_CBANK
	.align		4
        /*0060*/ 	.byte	0x04, 0x0a
        /*0062*/ 	.short	(.L_23 - .L_22)
	.align		4
.L_22:
        /*0064*/ 	.word	index@(.nv.constant0.triton_poi_fused_add_div_pow_sum_1)
        /*0068*/ 	.short	0x0210
        /*006a*/ 	.short	0x0014


	//----- nvinfo : EIATTR_SW_WAR
	.align		4
.L_23:
        /*006c*/ 	.byte	0x04, 0x36
        /*006e*/ 	.short	(.L_25 - .L_24)
.L_24:
        /*0070*/ 	.word	0x00000008
.L_25:


//--------------------- .nv.callgraph             --------------------------
	.section	.nv.callgraph,"",@"SHT_CUDA_CALLGRAPH"
	.align	4
	.sectionentsize	8
	.align		4
        /*0000*/ 	.word	0x00000000
	.align		4
        /*0004*/ 	.word	0xffffffff
	.align		4
        /*0008*/ 	.word	0x00000000
	.align		4
        /*000c*/ 	.word	0xfffffffe
	.align		4
        /*0010*/ 	.word	0x00000000
	.align		4
        /*0014*/ 	.word	0xfffffffd
	.align		4
        /*0018*/ 	.word	0x00000000
	.align		4
        /*001c*/ 	.word	0xfffffffc


//--------------------- .nv.constant4             --------------------------
	.section	.nv.constant4,"a",@progbits
	.align	8
	.align		8
.nv.constant4:
        /*0000*/ 	.dword	_$_str
	.align		8
        /*0008*/ 	.dword	_$_str_$_2


//--------------------- .text.triton_poi_fused_add_div_pow_sum_1 --------------------------
	.section	.text.triton_poi_fused_add_div_pow_sum_1,"ax",@progbits
	.align	128
        .global         triton_poi_fused_add_div_pow_sum_1
        .type           triton_poi_fused_add_div_pow_sum_1,@function
        .size           triton_poi_fused_add_div_pow_sum_1,(.L_x_1 - triton_poi_fused_add_div_pow_sum_1)
        .other          triton_poi_fused_add_div_pow_sum_1,@"STO_CUDA_ENTRY STV_DEFAULT"
triton_poi_fused_add_div_pow_sum_1:
.text.triton_poi_fused_add_div_pow_sum_1:
[----:B------:R-:W0:Y:S02]  /*0000*/  LDC R1, c[0x0][0x28] ;  /* 0x00000a00ff017b82 */ /* 0x000e240000000800 */
[----:B------:R-:W1:Y:S01]  /*0010*/  S2R R10, SR_TID.X ;  /* 0x00000000000a7919 */ /* 0x000e620000002100 */
[----:B------:R-:W2:Y:S01]  /*0020*/  LDC.64 R2, c[0x0][0x210] ;  /* 0x00008400ff027b82 */ /* 0x000ea20000000a00 */
[----:B------:R-:W-:Y:S01]  /*0030*/  HFMA2.MMA R6, -RZ, RZ, 0, 0 ;  /* 0x00000000ff067435 */ /* 0x000fe200000001ff */
[----:B------:R-:W-:Y:S01]  /*0040*/  ULDC.64 UR4, c[0x0][0x208] ;  /* 0x0000820000047ab9 */ /* 0x000fe20000000a00 */
[----:B------:R-:W3:Y:S01]  /*0050*/  S2R R7, SR_CTAID.X ;  /* 0x0000000000077919 */ /* 0x000ee20000002500 */
[----:B------:R-:W-:Y:S02]  /*0060*/  CS2R R8, SRZ ;  /* 0x0000000000087805 */ /* 0x000fe4000001ff00 */
[----:B-1----:R-:W-:Y:S02]  /*0070*/  LOP3.LUT R0, R10, 0xf, RZ, 0xc0, !PT ;  /* 0x0000000f0a007812 */ /* 0x002fe400078ec0ff */
[----:B---3--:R-:W-:Y:S02]  /*0080*/  SHF.R.S32.HI R4, RZ, 0x1b, R7 ;  /* 0x0000001bff047819 */ /* 0x008fe40000011407 */
[----:B------:R-:W-:-:S02]  /*0090*/  LEA R7, R7, R0, 0x4 ;  /* 0x0000000007077211 */ /* 0x000fc400078e20ff */
[----:B------:R-:W-:Y:S02]  /*00a0*/  SGXT R0, R4, 0x1 ;  /* 0x000000010400781a */ /* 0x000fe40000000200 */
[----:B------:R-:W-:Y:S02]  /*00b0*/  ISETP.GE.AND P0, PT, R7, 0x10, PT ;  /* 0x000000100700780c */ /* 0x000fe40003f06270 */
[----:B------:R-:W-:-:S04]  /*00c0*/  LEA.HI R0, R0, R7, RZ, 0x2 ;  /* 0x0000000700007211 */ /* 0x000fc800078f10ff */
[----:B------:R-:W-:Y:S02]  /*00d0*/  LOP3.LUT R5, R0, 0xfffffffc, RZ, 0xc0, !PT ;  /* 0xfffffffc00057812 */ /* 0x000fe400078ec0ff */
[----:B------:R-:W-:-:S03]  /*00e0*/  MOV R0, RZ ;  /* 0x000000ff00007202 */ /* 0x000fc60000000f00 */
[----:B--2---:R-:W-:-:S05]  /*00f0*/  IMAD.WIDE R4, R5, 0x4, R2 ;  /* 0x0000000405047825 */ /* 0x004fca00078e0202 */
[----:B------:R-:W2:Y:S04]  /*0100*/  @!P0 LDG.E.EL R6, desc[UR4][R4.64+0x4] ;  /* 0x0000040404068981 */ /* 0x000ea8000c2e1900 */
[----:B------:R-:W3:Y:S04]  /*0110*/  @!P0 LDG.E.EL R0, desc[UR4][R4.64] ;  /* 0x0000000404008981 */ /* 0x000ee8000c2e1900 */
[----:B------:R-:W4:Y:S04]  /*0120*/  @!P0 LDG.E.EL R8, desc[UR4][R4.64+0x8] ;  /* 0x0000080404088981 */ /* 0x000f28000c2e1900 */
[----:B------:R1:W5:Y:S01]  /*0130*/  @!P0 LDG.E.EL R9, desc[UR4][R4.64+0xc] ;  /* 0x00000c0404098981 */ /* 0x000362000c2e1900 */
[----:B------:R-:W-:Y:S01]  /*0140*/  HFMA2.MMA R13, -RZ, RZ, 0, 0 ;  /* 0x00000000ff0d7435 */ /* 0x000fe200000001ff */
[----:B------:R-:W-:Y:S01]  /*0150*/  IMAD.WIDE R2, R7, 0x4, R2 ;  /* 0x0000000407027825 */ /* 0x000fe200078e0202 */
[----:B-1----:R-:W1:Y:S08]  /*0160*/  LDC.64 R4, c[0x0][0x218] ;  /* 0x00008600ff047b82 */ /* 0x002e700000000a00 */
[----:B------:R1:W5:Y:S01]  /*0170*/  @!P0 LDG.E R13, desc[UR4][R2.64] ;  /* 0x00000004020d8981 */ /* 0x000362000c1e1900 */
[----:B------:R-:W-:-:S04]  /*0180*/  LOP3.LUT P0, RZ, R10, 0x10, RZ, 0xc0, !PT ;  /* 0x000000100aff7812 */ /* 0x000fc8000780c0ff */
[C---:B------:R-:W-:Y:S01]  /*0190*/  ISETP.LT.AND P0, PT, R7.reuse, 0x10, !P0 ;  /* 0x000000100700780c */ /* 0x040fe20004701270 */
[----:B-1----:R-:W-:-:S04]  /*01a0*/  IMAD.WIDE R2, R7, 0x4, R4 ;  /* 0x0000000407027825 */ /* 0x002fc800078e0204 */
[----:B--2---:R-:W-:-:S04]  /*01b0*/  FMUL R11, R6, R6 ;  /* 0x00000006060b7220 */ /* 0x004fc80000400000 */
[----:B---3--:R-:W-:-:S04]  /*01c0*/  FFMA R11, R0, R0, R11 ;  /* 0x00000000000b7223 */ /* 0x008fc8000000000b */
[----:B----4-:R-:W-:-:S04]  /*01d0*/  FFMA R8, R8, R8, R11 ;  /* 0x0000000808087223 */ /* 0x010fc8000000000b */
[----:B-----5:R-:W-:-:S06]  /*01e0*/  FFMA R8, R9, R9, R8 ;  /* 0x0000000909087223 */ /* 0x020fcc0000000008 */
[----:B------:R-:W1:Y:S02]  /*01f0*/  MUFU.SQRT R8, R8 ;  /* 0x0000000800087308 */ /* 0x000e640000002000 */
[----:B-1----:R-:W-:-:S05]  /*0200*/  FADD R0, R8, 1.0000000116860974231e-07 ;  /* 0x33d6bf9508007421 */ /* 0x002fca0000000000 */
[----:B------:R-:W-:-:S13]  /*0210*/  FSETP.GT.AND P1, PT, R0, 8.50705917302346158658e+37, PT ;  /* 0x7e8000000000780b */ /* 0x000fda0003f24000 */
[----:B------:R-:W-:Y:S01]  /*0220*/  @P1 FMUL R0, R0, 0.25 ;  /* 0x3e80000000001820 */ /* 0x000fe20000400000 */
[----:B------:R-:W-:-:S05]  /*0230*/  @P1 FMUL R13, R13, 0.25 ;  /* 0x3e8000000d0d1820 */ /* 0x000fca0000400000 */
[----:B------:R-:W1:Y:S02]  /*0240*/  MUFU.RCP R0, R0 ;  /* 0x0000000000007308 */ /* 0x000e640000001000 */
[----:B-1----:R-:W-:Y:S01]  /*0250*/  FMUL R13, R0, R13 ;  /* 0x0000000d000d7220 */ /* 0x002fe20000400000 */
[----:B------:R-:W-:Y:S06]  /*0260*/  @!P0 EXIT ;  /* 0x000000000000894d */ /* 0x000fec0003800000 */
[----:B------:R-:W-:Y:S01]  /*0270*/  STG.E desc[UR4][R2.64], R13 ;  /* 0x0000000d02007986 */ /* 0x000fe2000c101904 */
[----:B------:R-:W-:Y:S05]  /*0280*/  EXIT ;  /* 0x000000000000794d */ /* 0x000fea0003800000 */
.L_x_0:
[----:B------:R-:W-:-:S00]  /*0290*/  BRA `(.L_x_0) ;  /* 0xfffffffc00fc7947 */ /* 0x000fc0000383ffff */
[----:B------:R-:W-:-:S00]  /*02a0*/  NOP ;  /* 0x0000000000007918 */ /* 0x000fc00000000000 */
        /* <DEDUP_REMOVED lines=13> */
.L_x_1:


//--------------------- .nv.global.init           --------------------------
	.section	.nv.global.init,"aw",@progbits
.nv.global.init:
	.type		_$_str,@object
	.size		_$_str,(_$_str_$_2 - _$_str)
_$_str:
        /*0000*/ 	.byte	0x5f, 0x5f, 0x43, 0x55, 0x44, 0x41, 0x5f, 0x46, 0x54, 0x5a, 0x00
	.type		_$_str_$_2,@object
	.size		_$_str_$_2,(.L_1 - _$_str_$_2)
_$_str_$_2:
        /*000b*/ 	.byte	0x5f, 0x5f, 0x43, 0x55, 0x44, 0x41, 0x5f, 0x50, 0x52, 0x45, 0x43, 0x5f, 0x53, 0x51, 0x52, 0x54
        /*001b*/ 	.byte	0x00
.L_1:


//--------------------- .nv.constant0.triton_poi_fused_add_div_pow_sum_1 --------------------------
	.section	.nv.constant0.triton_poi_fused_add_div_pow_sum_1,"a",@progbits
	.sectionflags	@""
	.align	4
.nv.constant0.triton_poi_fused_add_div_pow_sum_1:
	.zero		548
